	.headerflags	@"EF_CUDA_TEXMODE_UNIFIED EF_CUDA_64BIT_ADDRESS EF_CUDA_ACCELERATORS EF_CUDA_SM90 EF_CUDA_VIRTUAL_SM(EF_CUDA_SM90)"
	.elftype	@"ET_EXEC"


//--------------------- .nv.info                  --------------------------
	.section	.nv.info,"",@"SHT_CUDA_INFO"
	.align	4


	//----- nvinfo : EIATTR_REGCOUNT
	.align		4
        /*0000*/ 	.byte	0x04, 0x2f
        /*0002*/ 	.short	(.L_1 - .L_0)
	.align		4
.L_0:
        /*0004*/ 	.word	index@(triton_poi_fused_convolution_max_pool2d_with_indices_relu_9)
        /*0008*/ 	.word	0x0000001e


	//----- nvinfo : EIATTR_MIN_STACK_SIZE
	.align		4
.L_1:
        /*000c*/ 	.byte	0x04, 0x12
        /*000e*/ 	.short	(.L_3 - .L_2)
	.align		4
.L_2:
        /*0010*/ 	.word	index@(triton_poi_fused_convolution_max_pool2d_with_indices_relu_9)
        /*0014*/ 	.word	0x00000000


	//----- nvinfo : EIATTR_FRAME_SIZE
	.align		4
.L_3:
        /*0018*/ 	.byte	0x04, 0x11
        /*001a*/ 	.short	(.L_5 - .L_4)
	.align		4
.L_4:
        /*001c*/ 	.word	index@(triton_poi_fused_convolution_max_pool2d_with_indices_relu_9)
        /*0020*/ 	.word	0x00000000


	//----- nvinfo : EIATTR_MIN_STACK_SIZE
	.align		4
.L_5:
        /*0024*/ 	.byte	0x04, 0x12
        /*0026*/ 	.short	(.L_7 - .L_6)
	.align		4
.L_6:
        /*0028*/ 	.word	index@(triton_poi_fused_convolution_max_pool2d_with_indices_relu_9)
        /*002c*/ 	.word	0x00000000
.L_7:


//--------------------- .nv.info.triton_poi_fused_convolution_max_pool2d_with_indices_relu_9 --------------------------
	.section	.nv.info.triton_poi_fused_convolution_max_pool2d_with_indices_relu_9,"",@"SHT_CUDA_INFO"
	.sectionflags	@""
	.align	4


	//----- nvinfo : EIATTR_CUDA_API_VERSION
	.align		4
        /*0000*/ 	.byte	0x04, 0x37
        /*0002*/ 	.short	(.L_9 - .L_8)
.L_8:
        /*0004*/ 	.word	0x0000007c


	//----- nvinfo : EIATTR_KPARAM_INFO
	.align		4
.L_9:
        /*0008*/ 	.byte	0x04, 0x17
        /*000a*/ 	.short	(.L_11 - .L_10)
.L_10:
        /*000c*/ 	.word	0x00000000
        /*0010*/ 	.short	0x0004
        /*0012*/ 	.short	0x001c
        /*0014*/ 	.byte	0x00, 0xf0, 0x11, 0x00


	//----- nvinfo : EIATTR_KPARAM_INFO
	.align		4
.L_11:
        /*0018*/ 	.byte	0x04, 0x17
        /*001a*/ 	.short	(.L_13 - .L_12)
.L_12:
        /*001c*/ 	.word	0x00000000
        /*0020*/ 	.short	0x0003
        /*0022*/ 	.short	0x0018
        /*0024*/ 	.byte	0x00, 0xf0, 0x11, 0x00


	//----- nvinfo : EIATTR_KPARAM_INFO
	.align		4
.L_13:
        /*0028*/ 	.byte	0x04, 0x17
        /*002a*/ 	.short	(.L_15 - .L_14)
.L_14:
        /*002c*/ 	.word	0x00000000
        /*0030*/ 	.short	0x0002
        /*0032*/ 	.short	0x0010
        /*0034*/ 	.byte	0x00, 0xf4, 0x21, 0x00


	//----- nvinfo : EIATTR_KPARAM_INFO
	.align		4
.L_15:
        /*0038*/ 	.byte	0x04, 0x17
        /*003a*/ 	.short	(.L_17 - .L_16)
.L_16:
        /*003c*/ 	.word	0x00000000
        /*0040*/ 	.short	0x0001
        /*0042*/ 	.short	0x0008
        /*0044*/ 	.byte	0x00, 0xf4, 0x21, 0x00


	//----- nvinfo : EIATTR_KPARAM_INFO
	.align		4
.L_17:
        /*0048*/ 	.byte	0x04, 0x17
        /*004a*/ 	.short	(.L_19 - .L_18)
.L_18:
        /*004c*/ 	.word	0x00000000
        /*0050*/ 	.short	0x0000
        /*0052*/ 	.short	0x0000
        /*0054*/ 	.byte	0x00, 0xf4, 0x21, 0x00


	//----- nvinfo : EIATTR_SPARSE_MMA_MASK
	.align		4
.L_19:
        /*0058*/ 	.byte	0x03, 0x50
        /*005a*/ 	.short	0x0000


	//----- nvinfo : EIATTR_MAXREG_COUNT
	.align		4
        /*005c*/ 	.byte	0x03, 0x1b
        /*005e*/ 	.short	0x00ff


	//----- nvinfo : EIATTR_EXIT_INSTR_OFFSETS
	.align		4
        /*0060*/ 	.byte	0x04, 0x1c
        /*0062*/ 	.short	(.L_21 - .L_20)


	//   ....[0]....
.L_20:
        /*0064*/ 	.word	0x00000710


	//   ....[1]....
        /*0068*/ 	.word	0x00000790


	//----- nvinfo : EIATTR_REQNTID
	.align		4
.L_21:
        /*006c*/ 	.byte	0x04, 0x10
        /*006e*/ 	.short	(.L_23 - .L_22)
.L_22:
        /*0070*/ 	.word	0x00000080
        /*0074*/ 	.word	0x00000001
        /*0078*/ 	.word	0x00000001


	//----- nvinfo : EIATTR_CBANK_PARAM_SIZE
	.align		4
.L_23:
        /*007c*/ 	.byte	0x03, 0x19
        /*007e*/ 	.short	0x0020


	//----- nvinfo : EIATTR_PARAM_CBANK
	.align		4
        /*0080*/ 	.byte	0x04, 0x0a
        /*0082*/ 	.short	(.L_25 - .L_24)
	.align		4
.L_24:
        /*0084*/ 	.word	index@(.nv.constant0.triton_poi_fused_convolution_max_pool2d_with_indices_relu_9)
        /*0088*/ 	.short	0x0210
        /*008a*/ 	.short	0x0020


	//----- nvinfo : EIATTR_SW_WAR
	.align		4
.L_25:
        /*008c*/ 	.byte	0x04, 0x36
        /*008e*/ 	.short	(.L_27 - .L_26)
.L_26:
        /*0090*/ 	.word	0x00000008
.L_27:


//--------------------- .nv.callgraph             --------------------------
	.section	.nv.callgraph,"",@"SHT_CUDA_CALLGRAPH"
	.align	4
	.sectionentsize	8
	.align		4
        /*0000*/ 	.word	0x00000000
	.align		4
        /*0004*/ 	.word	0xffffffff
	.align		4
        /*0008*/ 	.word	0x00000000
	.align		4
        /*000c*/ 	.word	0xfffffffe
	.align		4
        /*0010*/ 	.word	0x00000000
	.align		4
        /*0014*/ 	.word	0xfffffffd
	.align		4
        /*0018*/ 	.word	0x00000000
	.align		4
        /*001c*/ 	.word	0xfffffffc


//--------------------- .text.triton_poi_fused_convolution_max_pool2d_with_indices_relu_9 --------------------------
	.section	.text.triton_poi_fused_convolution_max_pool2d_with_indices_relu_9,"ax",@progbits
	.sectionflags	@"SHF_BARRIERS=1"
	.align	128
        .global         triton_poi_fused_convolution_max_pool2d_with_indices_relu_9
        .type           triton_poi_fused_convolution_max_pool2d_with_indices_relu_9,@function
        .size           triton_poi_fused_convolution_max_pool2d_with_indices_relu_9,(.L_x_1 - triton_poi_fused_convolution_max_pool2d_with_indices_relu_9)
        .other          triton_poi_fused_convolution_max_pool2d_with_indices_relu_9,@"STO_CUDA_ENTRY STV_DEFAULT"
triton_poi_fused_convolution_max_pool2d_with_indices_relu_9:
.text.triton_poi_fused_convolution_max_pool2d_with_indices_relu_9:
[----:B------:R-:W0:Y:S01]  /*0000*/  LDC R1, c[0x0][0x28] ;  /* 0x00000a00ff017b82 */ /* 0x000e220000000800 */
[----:B------:R-:W1:Y:S07]  /*0010*/  S2R R17, SR_CTAID.Y ;  /* 0x0000000000117919 */ /* 0x000e6e0000002600 */
[----:B------:R-:W2:Y:S01]  /*0020*/  LDC.64 R20, c[0x0][0x210] ;  /* 0x00008400ff147b82 */ /* 0x000ea20000000a00 */
[----:B------:R-:W-:Y:S02]  /*0030*/  CS2R R12, SRZ ;  /* 0x00000000000c7805 */ /* 0x000fe4000001ff00 */
[----:B------:R-:W-:Y:S01]  /*0040*/  CS2R R14, SRZ ;  /* 0x00000000000e7805 */ /* 0x000fe2000001ff00 */
[----:B------:R-:W3:Y:S01]  /*0050*/  S2R R18, SR_TID.X ;  /* 0x0000000000127919 */ /* 0x000ee20000002100 */
[----:B------:R-:W-:Y:S01]  /*0060*/  ULDC.64 UR6, c[0x0][0x208] ;  /* 0x0000820000067ab9 */ /* 0x000fe20000000a00 */
[----:B------:R-:W4:Y:S02]  /*0070*/  S2R R19, SR_CTAID.X ;  /* 0x0000000000137919 */ /* 0x000f240000002500 */
[----:B------:R-:W5:Y:S01]  /*0080*/  LDC.64 R4, c[0x0][0x218] ;  /* 0x00008600ff047b82 */ /* 0x000f620000000a00 */
[----:B-1----:R-:W-:-:S02]  /*0090*/  IMAD.SHL.U32 R17, R17, 0x20, RZ ;  /* 0x0000002011117824 */ /* 0x002fc400078e00ff */
[----:B---3--:R-:W-:Y:S01]  /*00a0*/  IMAD.SHL.U32 R0, R18, 0x4, RZ ;  /* 0x0000000412007824 */ /* 0x008fe200078e00ff */
[----:B------:R-:W-:Y:S01]  /*00b0*/  SHF.R.U32.HI R16, RZ, 0x3, R18 ;  /* 0x00000003ff107819 */ /* 0x000fe20000011612 */
[----:B----4-:R-:W-:-:S03]  /*00c0*/  IMAD.SHL.U32 R19, R19, 0x20, RZ ;  /* 0x0000002013137824 */ /* 0x010fc600078e00ff */
[----:B------:R-:W-:Y:S02]  /*00d0*/  LOP3.LUT R2, R17, 0x1c, R0, 0xf8, !PT ;  /* 0x0000001c11027812 */ /* 0x000fe400078ef800 */
[----:B------:R-:W-:Y:S02]  /*00e0*/  SGXT.U32 R16, R16, 0x4 ;  /* 0x000000041010781a */ /* 0x000fe40000000000 */
[----:B------:R-:W-:Y:S02]  /*00f0*/  SHF.R.S32.HI R3, RZ, 0x1f, R2 ;  /* 0x0000001fff037819 */ /* 0x000fe40000011402 */
[----:B------:R-:W-:Y:S02]  /*0100*/  ISETP.GE.AND P2, PT, R2, 0x200, PT ;  /* 0x000002000200780c */ /* 0x000fe40003f46270 */
[----:B------:R-:W-:-:S04]  /*0110*/  LEA.HI R3, R3, R2, RZ, 0x7 ;  /* 0x0000000203037211 */ /* 0x000fc800078f38ff */
[C---:B------:R-:W-:Y:S01]  /*0120*/  LOP3.LUT R7, R3.reuse, 0xffffff80, RZ, 0xc0, !PT ;  /* 0xffffff8003077812 */ /* 0x040fe200078ec0ff */
[----:B------:R-:W-:-:S04]  /*0130*/  IMAD.SHL.U32 R3, R3, 0x400, RZ ;  /* 0x0000040003037824 */ /* 0x000fc800078e00ff */
[----:B------:R-:W-:Y:S01]  /*0140*/  IMAD.IADD R7, R2, 0x1, -R7 ;  /* 0x0000000102077824 */ /* 0x000fe200078e0a07 */
[----:B------:R-:W-:Y:S02]  /*0150*/  LOP3.LUT R6, R3, 0xfffe0000, RZ, 0xc0, !PT ;  /* 0xfffe000003067812 */ /* 0x000fe400078ec0ff */
[----:B------:R-:W-:Y:S01]  /*0160*/  LOP3.LUT R3, R19, R16, RZ, 0xfc, !PT ;  /* 0x0000001013037212 */ /* 0x000fe200078efcff */
[----:B-----5:R-:W-:Y:S01]  /*0170*/  IMAD.WIDE R22, R7, 0x4, R4 ;  /* 0x0000000407167825 */ /* 0x020fe200078e0204 */
[----:B------:R-:W-:Y:S02]  /*0180*/  CS2R R4, SRZ ;  /* 0x0000000000047805 */ /* 0x000fe4000001ff00 */
[----:B------:R-:W-:Y:S01]  /*0190*/  ISETP.LT.AND P0, PT, R3, 0x400, !P2 ;  /* 0x000004000300780c */ /* 0x000fe20005701270 */
[----:B------:R-:W-:Y:S01]  /*01a0*/  IMAD.IADD R8, R7, 0x1, R6 ;  /* 0x0000000107087824 */ /* 0x000fe200078e0206 */
[----:B------:R-:W-:-:S03]  /*01b0*/  LOP3.LUT R6, R19, 0x10, R16, 0xfe, !PT ;  /* 0x0000001013067812 */ /* 0x000fc600078efe10 */
[--C-:B------:R-:W-:Y:S01]  /*01c0*/  IMAD R9, R3, 0x80, R8.reuse ;  /* 0x0000008003097824 */ /* 0x100fe200078e0208 */
[C---:B------:R-:W-:Y:S01]  /*01d0*/  ISETP.LT.AND P1, PT, R6.reuse, 0x400, !P2 ;  /* 0x000004000600780c */ /* 0x040fe20005721270 */
[----:B------:R-:W-:Y:S01]  /*01e0*/  IMAD R11, R6, 0x80, R8 ;  /* 0x00000080060b7824 */ /* 0x000fe200078e0208 */
[----:B------:R-:W-:Y:S01]  /*01f0*/  CS2R R6, SRZ ;  /* 0x0000000000067805 */ /* 0x000fe2000001ff00 */
[----:B--2---:R-:W-:Y:S01]  /*0200*/  IMAD.WIDE R2, R9, 0x4, R20 ;  /* 0x0000000409027825 */ /* 0x004fe200078e0214 */
[----:B------:R-:W-:-:S03]  /*0210*/  CS2R R8, SRZ ;  /* 0x0000000000087805 */ /* 0x000fc6000001ff00 */
[----:B------:R-:W-:Y:S01]  /*0220*/  IMAD.WIDE R20, R11, 0x4, R20 ;  /* 0x000000040b147825 */ /* 0x000fe200078e0214 */
[----:B------:R-:W-:Y:S01]  /*0230*/  CS2R R10, SRZ ;  /* 0x00000000000a7805 */ /* 0x000fe2000001ff00 */
[----:B------:R-:W2:Y:S04]  /*0240*/  @P0 LDG.E.EL.128 R12, desc[UR6][R2.64] ;  /* 0x00000006020c0981 */ /* 0x000ea8000c2e1d00 */
[----:B------:R1:W3:Y:S04]  /*0250*/  @P1 LDG.E.EL.128 R4, desc[UR6][R20.64] ;  /* 0x0000000614041981 */ /* 0x0002e8000c2e1d00 */
[----:B------:R4:W3:Y:S01]  /*0260*/  @!P2 LDG.E.EL.128 R8, desc[UR6][R22.64] ;  /* 0x000000061608a981 */ /* 0x0008e2000c2e1d00 */
[----:B------:R-:W5:Y:S01]  /*0270*/  S2UR UR5, SR_CgaCtaId ;  /* 0x00000000000579c3 */ /* 0x000f620000008800 */
[----:B------:R-:W-:Y:S01]  /*0280*/  IMAD.SHL.U32 R24, R18, 0x80, RZ ;  /* 0x0000008012187824 */ /* 0x000fe200078e00ff */
[----:B------:R-:W-:-:S04]  /*0290*/  UMOV UR4, 0x400 ;  /* 0x0000040000047882 */ /* 0x000fc80000000000 */
[----:B------:R-:W-:-:S04]  /*02a0*/  LOP3.LUT R25, R24, 0x380, RZ, 0xc0, !PT ;  /* 0x0000038018197812 */ /* 0x000fc800078ec0ff */
[C---:B------:R-:W-:Y:S02]  /*02b0*/  LOP3.LUT R26, R25.reuse, 0x20, RZ, 0xfc, !PT ;  /* 0x00000020191a7812 */ /* 0x040fe400078efcff */
[C---:B------:R-:W-:Y:S02]  /*02c0*/  LOP3.LUT R27, R25.reuse, 0x40, RZ, 0xfc, !PT ;  /* 0x00000040191b7812 */ /* 0x040fe400078efcff */
[C---:B------:R-:W-:Y:S02]  /*02d0*/  LOP3.LUT R24, R25.reuse, R16, RZ, 0xfc, !PT ;  /* 0x0000001019187212 */ /* 0x040fe400078efcff */
[----:B-1----:R-:W-:Y:S01]  /*02e0*/  LOP3.LUT R20, R25, 0x60, RZ, 0xfc, !PT ;  /* 0x0000006019147812 */ /* 0x002fe200078efcff */
[----:B0----5:R-:W-:Y:S01]  /*02f0*/  UPRMT UR4, UR5, 0x654, UR4 ;  /* 0x0000065405047896 */ /* 0x021fe20008000004 */
[----:B------:R-:W-:-:S05]  /*0300*/  SHF.R.U32.HI R18, RZ, 0x1, R18 ;  /* 0x00000001ff127819 */ /* 0x000fca0000011612 */
[----:B------:R-:W-:Y:S02]  /*0310*/  LEA.HI R25, R25, UR4, RZ, 0x1d ;  /* 0x0000000419197c11 */ /* 0x000fe4000f8fe8ff */
[----:B------:R-:W-:Y:S02]  /*0320*/  LEA.HI R21, R26, UR4, RZ, 0x1d ;  /* 0x000000041a157c11 */ /* 0x000fe4000f8fe8ff */
[----:B------:R-:W-:Y:S02]  /*0330*/  LEA.HI R27, R27, UR4, RZ, 0x1d ;  /* 0x000000041b1b7c11 */ /* 0x000fe4000f8fe8ff */
[----:B----4-:R-:W-:Y:S01]  /*0340*/  LEA.HI R23, R20, UR4, RZ, 0x1d ;  /* 0x0000000414177c11 */ /* 0x010fe2000f8fe8ff */
[----:B------:R-:W-:Y:S01]  /*0350*/  IMAD R3, R24, 0x4, R25 ;  /* 0x0000000418037824 */ /* 0x000fe200078e0219 */
[----:B------:R-:W-:Y:S01]  /*0360*/  LOP3.LUT R18, R18, 0x3c, RZ, 0xc0, !PT ;  /* 0x0000003c12127812 */ /* 0x000fe200078ec0ff */
[C---:B------:R-:W-:Y:S02]  /*0370*/  IMAD R2, R24.reuse, 0x4, R21 ;  /* 0x0000000418027824 */ /* 0x040fe400078e0215 */
[----:B------:R-:W-:-:S02]  /*0380*/  IMAD R21, R24, 0x4, R27 ;  /* 0x0000000418157824 */ /* 0x000fc400078e021b */
[----:B------:R-:W-:Y:S02]  /*0390*/  IMAD R20, R24, 0x4, R23 ;  /* 0x0000000418147824 */ /* 0x000fe400078e0217 */
[----:B------:R-:W-:Y:S01]  /*03a0*/  VIADD R23, R18, UR4 ;  /* 0x0000000412177c36 */ /* 0x000fe20008000000 */
[----:B------:R-:W-:Y:S02]  /*03b0*/  LOP3.LUT R19, R19, 0x1c, R0, 0xf8, !PT ;  /* 0x0000001c13137812 */ /* 0x000fe400078ef800 */
[C---:B---3--:R-:W-:Y:S01]  /*03c0*/  FSETP.GEU.AND P0, PT, R8.reuse, -R4, PT ;  /* 0x800000040800720b */ /* 0x048fe20003f0e000 */
[C---:B------:R-:W-:Y:S01]  /*03d0*/  FADD R4, R8.reuse, R4 ;  /* 0x0000000408047221 */ /* 0x040fe20000000000 */
[C---:B--2---:R-:W-:Y:S01]  /*03e0*/  FSETP.GEU.AND P6, PT, R8.reuse, -R12, PT ;  /* 0x8000000c0800720b */ /* 0x044fe20003fce000 */
[----:B------:R-:W-:Y:S01]  /*03f0*/  FADD R8, R8, R12 ;  /* 0x0000000c08087221 */ /* 0x000fe20000000000 */
[C---:B------:R-:W-:Y:S01]  /*0400*/  FSETP.GEU.AND P1, PT, R9.reuse, -R5, PT ;  /* 0x800000050900720b */ /* 0x040fe20003f2e000 */
[C---:B------:R-:W-:Y:S01]  /*0410*/  FADD R5, R9.reuse, R5 ;  /* 0x0000000509057221 */ /* 0x040fe20000000000 */
[C---:B------:R-:W-:Y:S01]  /*0420*/  FSETP.GEU.AND P2, PT, R9.reuse, -R13, PT ;  /* 0x8000000d0900720b */ /* 0x040fe20003f4e000 */
[----:B------:R-:W-:Y:S01]  /*0430*/  FADD R9, R9, R13 ;  /* 0x0000000d09097221 */ /* 0x000fe20000000000 */
[C---:B------:R-:W-:Y:S01]  /*0440*/  FSETP.GEU.AND P3, PT, R10.reuse, -R6, PT ;  /* 0x800000060a00720b */ /* 0x040fe20003f6e000 */
[C---:B------:R-:W-:Y:S01]  /*0450*/  FADD R6, R10.reuse, R6 ;  /* 0x000000060a067221 */ /* 0x040fe20000000000 */
[C---:B------:R-:W-:Y:S01]  /*0460*/  FSETP.GEU.AND P4, PT, R10.reuse, -R14, PT ;  /* 0x8000000e0a00720b */ /* 0x040fe20003f8e000 */
[----:B------:R-:W-:Y:S01]  /*0470*/  FADD R10, R10, R14 ;  /* 0x0000000e0a0a7221 */ /* 0x000fe20000000000 */
[C---:B------:R-:W-:Y:S01]  /*0480*/  FSETP.GEU.AND P5, PT, R11.reuse, -R15, PT ;  /* 0x8000000f0b00720b */ /* 0x040fe20003fae000 */
[----:B------:R-:W-:Y:S01]  /*0490*/  FADD R15, R11, R15 ;  /* 0x0000000f0b0f7221 */ /* 0x000fe20000000000 */
[----:B------:R-:W-:-:S02]  /*04a0*/  FSEL R8, R8, RZ, P6 ;  /* 0x000000ff08087208 */ /* 0x000fc40003000000 */
[C---:B------:R-:W-:Y:S01]  /*04b0*/  FSETP.GEU.AND P6, PT, R11.reuse, -R7, PT ;  /* 0x800000070b00720b */ /* 0x040fe20003fce000 */
[----:B------:R-:W-:Y:S01]  /*04c0*/  FADD R7, R11, R7 ;  /* 0x000000070b077221 */ /* 0x000fe20000000000 */
[----:B------:R-:W-:Y:S02]  /*04d0*/  FSEL R9, R9, RZ, P2 ;  /* 0x000000ff09097208 */ /* 0x000fe40001000000 */
[----:B------:R-:W-:Y:S02]  /*04e0*/  FSEL R12, R10, RZ, P4 ;  /* 0x000000ff0a0c7208 */ /* 0x000fe40002000000 */
[----:B------:R-:W-:Y:S01]  /*04f0*/  FSEL R15, R15, RZ, P5 ;  /* 0x000000ff0f0f7208 */ /* 0x000fe20002800000 */
[----:B------:R-:W-:Y:S01]  /*0500*/  STS [R3], R8 ;  /* 0x0000000803007388 */ /* 0x000fe20000000800 */
[----:B------:R-:W-:Y:S02]  /*0510*/  FSEL R14, R4, RZ, P0 ;  /* 0x000000ff040e7208 */ /* 0x000fe40000000000 */
[----:B------:R-:W-:Y:S01]  /*0520*/  FSEL R11, R5, RZ, P1 ;  /* 0x000000ff050b7208 */ /* 0x000fe20000800000 */
[----:B------:R0:W-:Y:S01]  /*0530*/  STS [R2+0x80], R9 ;  /* 0x0000800902007388 */ /* 0x0001e20000000800 */
[----:B------:R-:W-:-:S02]  /*0540*/  FSEL R18, R6, RZ, P3 ;  /* 0x000000ff06127208 */ /* 0x000fc40001800000 */
[----:B------:R-:W-:Y:S01]  /*0550*/  FSEL R13, R7, RZ, P6 ;  /* 0x000000ff070d7208 */ /* 0x000fe20003000000 */
[----:B------:R-:W-:Y:S04]  /*0560*/  STS [R21+0x100], R12 ;  /* 0x0001000c15007388 */ /* 0x000fe80000000800 */
[----:B------:R-:W-:Y:S01]  /*0570*/  STS [R20+0x180], R15 ;  /* 0x0001800f14007388 */ /* 0x000fe20000000800 */
[----:B------:R-:W-:Y:S01]  /*0580*/  LOP3.LUT R10, R0, 0x1fc, RZ, 0xc0, !PT ;  /* 0x000001fc000a7812 */ /* 0x000fe200078ec0ff */
[----:B0-----:R-:W0:Y:S02]  /*0590*/  LDC.64 R8, c[0x0][0x220] ;  /* 0x00008800ff087b82 */ /* 0x001e240000000a00 */
[----:B------:R-:W-:Y:S04]  /*05a0*/  STS [R3+0x40], R14 ;  /* 0x0000400e03007388 */ /* 0x000fe80000000800 */
[----:B------:R1:W-:Y:S04]  /*05b0*/  STS [R2+0xc0], R11 ;  /* 0x0000c00b02007388 */ /* 0x0003e80000000800 */
[----:B------:R-:W-:Y:S04]  /*05c0*/  STS [R21+0x140], R18 ;  /* 0x0001401215007388 */ /* 0x000fe80000000800 */
[----:B------:R-:W-:Y:S01]  /*05d0*/  STS [R20+0x1c0], R13 ;  /* 0x0001c00d14007388 */ /* 0x000fe20000000800 */
[----:B------:R-:W-:Y:S01]  /*05e0*/  IMAD R23, R10, 0x4, R23 ;  /* 0x000000040a177824 */ /* 0x000fe200078e0217 */
[----:B------:R-:W-:Y:S01]  /*05f0*/  BAR.SYNC.DEFER_BLOCKING 0x0 ;  /* 0x0000000000007b1d */ /* 0x000fe20000010000 */
[----:B------:R-:W-:-:S05]  /*0600*/  ISETP.GE.AND P0, PT, R19, 0x400, PT ;  /* 0x000004001300780c */ /* 0x000fca0003f06270 */
[----:B------:R-:W-:Y:S04]  /*0610*/  LDS R4, [R23] ;  /* 0x0000000017047984 */ /* 0x000fe80000000800 */
[----:B------:R-:W-:Y:S04]  /*0620*/  LDS R5, [R23+0x4] ;  /* 0x0000040017057984 */ /* 0x000fe80000000800 */
[----:B------:R-:W-:Y:S04]  /*0630*/  LDS R6, [R23+0x8] ;  /* 0x0000080017067984 */ /* 0x000fe80000000800 */
[----:B------:R-:W2:Y:S01]  /*0640*/  LDS R7, [R23+0xc] ;  /* 0x00000c0017077984 */ /* 0x000ea20000000800 */
[----:B------:R-:W-:-:S02]  /*0650*/  LOP3.LUT R0, R17, R16, RZ, 0xfc, !PT ;  /* 0x0000001011007212 */ /* 0x000fc400078efcff */
[----:B------:R-:W-:Y:S02]  /*0660*/  LOP3.LUT R16, R17, 0x10, R16, 0xfe, !PT ;  /* 0x0000001011107812 */ /* 0x000fe400078efe10 */
[----:B-1----:R-:W-:Y:S02]  /*0670*/  LOP3.LUT R2, R10, 0x200, RZ, 0xfc, !PT ;  /* 0x000002000a027812 */ /* 0x002fe400078efcff */
[----:B------:R-:W-:Y:S02]  /*0680*/  ISETP.LT.AND P1, PT, R0, 0x200, !P0 ;  /* 0x000002000000780c */ /* 0x000fe40004721270 */
[----:B------:R-:W-:Y:S01]  /*0690*/  ISETP.LT.AND P0, PT, R16, 0x200, !P0 ;  /* 0x000002001000780c */ /* 0x000fe20004701270 */
[----:B------:R-:W-:Y:S01]  /*06a0*/  IMAD R3, R0, 0x400, R19 ;  /* 0x0000040000037824 */ /* 0x000fe200078e0213 */
[----:B------:R-:W-:-:S04]  /*06b0*/  SHF.R.U32.HI R2, RZ, 0x3, R2 ;  /* 0x00000003ff027819 */ /* 0x000fc80000011602 */
[----:B------:R-:W-:Y:S01]  /*06c0*/  LOP3.LUT R0, R2, 0x7c, RZ, 0xc0, !PT ;  /* 0x0000007c02007812 */ /* 0x000fe200078ec0ff */
[----:B0-----:R-:W-:-:S04]  /*06d0*/  IMAD.WIDE R2, R3, 0x4, R8 ;  /* 0x0000000403027825 */ /* 0x001fc800078e0208 */
[----:B------:R-:W-:-:S04]  /*06e0*/  VIADD R11, R0, UR4 ;  /* 0x00000004000b7c36 */ /* 0x000fc80008000000 */
[----:B------:R-:W-:Y:S01]  /*06f0*/  IMAD R11, R10, 0x4, R11 ;  /* 0x000000040a0b7824 */ /* 0x000fe200078e020b */
[----:B--2---:R0:W-:Y:S02]  /*0700*/  @P1 STG.E.128 desc[UR6][R2.64], R4 ;  /* 0x0000000402001986 */ /* 0x0041e4000c101d06 */
[----:B0-----:R-:W-:Y:S05]  /*0710*/  @!P0 EXIT ;  /* 0x000000000000894d */ /* 0x001fea0003800000 */
[----:B0-----:R-:W-:Y:S01]  /*0720*/  LDS R4, [R11+0x800] ;  /* 0x000800000b047984 */ /* 0x001fe20000000800 */
[----:B------:R-:W-:-:S03]  /*0730*/  IMAD R19, R16, 0x400, R19 ;  /* 0x0000040010137824 */ /* 0x000fc600078e0213 */
[----:B------:R-:W-:Y:S01]  /*0740*/  LDS R5, [R11+0x804] ;  /* 0x000804000b057984 */ /* 0x000fe20000000800 */
[----:B------:R-:W-:-:S03]  /*0750*/  IMAD.WIDE R8, R19, 0x4, R8 ;  /* 0x0000000413087825 */ /* 0x000fc600078e0208 */
[----:B------:R-:W-:Y:S04]  /*0760*/  LDS R6, [R11+0x808] ;  /* 0x000808000b067984 */ /* 0x000fe80000000800 */
[----:B------:R-:W0:Y:S04]  /*0770*/  LDS R7, [R11+0x80c] ;  /* 0x00080c000b077984 */ /* 0x000e280000000800 */
[----:B0-----:R-:W-:Y:S01]  /*0780*/  STG.E.128 desc[UR6][R8.64], R4 ;  /* 0x0000000408007986 */ /* 0x001fe2000c101d06 */
[----:B------:R-:W-:Y:S05]  /*0790*/  EXIT ;  /* 0x000000000000794d */ /* 0x000fea0003800000 */
.L_x_0:
[----:B------:R-:W-:-:S00]  /*07a0*/  BRA `(.L_x_0) ;  /* 0xfffffffc00fc7947 */ /* 0x000fc0000383ffff */
[----:B------:R-:W-:-:S00]  /*07b0*/  NOP ;  /* 0x0000000000007918 */ /* 0x000fc00000000000 */
        /* <DEDUP_REMOVED lines=12> */
.L_x_1:


//--------------------- .nv.shared.triton_poi_fused_convolution_max_pool2d_with_indices_relu_9 --------------------------
	.section	.nv.shared.triton_poi_fused_convolution_max_pool2d_with_indices_relu_9,"aw",@nobits
	.sectionflags	@""
	.align	16
	.zero		1024


//--------------------- .nv.constant0.triton_poi_fused_convolution_max_pool2d_with_indices_relu_9 --------------------------
	.section	.nv.constant0.triton_poi_fused_convolution_max_pool2d_with_indices_relu_9,"a",@progbits
	.sectionflags	@""
	.align	4
.nv.constant0.triton_poi_fused_convolution_max_pool2d_with_indices_relu_9:
	.zero		560
